	.headerflags	@"EF_CUDA_TEXMODE_UNIFIED EF_CUDA_64BIT_ADDRESS EF_CUDA_ACCELERATORS EF_CUDA_SM90 EF_CUDA_VIRTUAL_SM(EF_CUDA_SM90)"
	.elftype	@"ET_EXEC"


//--------------------- .nv.info                  --------------------------
	.section	.nv.info,"",@"SHT_CUDA_INFO"
	.align	4


	//----- nvinfo : EIATTR_REGCOUNT
	.align		4
        /*0000*/ 	.byte	0x04, 0x2f
        /*0002*/ 	.short	(.L_3 - .L_2)
	.align		4
.L_2:
        /*0004*/ 	.word	index@(triton_poi_fused__native_batch_norm_legit_no_training__prelu_kernel_cat_23)
        /*0008*/ 	.word	0x00000020


	//----- nvinfo : EIATTR_MIN_STACK_SIZE
	.align		4
.L_3:
        /*000c*/ 	.byte	0x04, 0x12
        /*000e*/ 	.short	(.L_5 - .L_4)
	.align		4
.L_4:
        /*0010*/ 	.word	index@(triton_poi_fused__native_batch_norm_legit_no_training__prelu_kernel_cat_23)
        /*0014*/ 	.word	0x00000000


	//----- nvinfo : EIATTR_FRAME_SIZE
	.align		4
.L_5:
        /*0018*/ 	.byte	0x04, 0x11
        /*001a*/ 	.short	(.L_7 - .L_6)
	.align		4
.L_6:
        /*001c*/ 	.word	index@(triton_poi_fused__native_batch_norm_legit_no_training__prelu_kernel_cat_23)
        /*0020*/ 	.word	0x00000000


	//----- nvinfo : EIATTR_MIN_STACK_SIZE
	.align		4
.L_7:
        /*0024*/ 	.byte	0x04, 0x12
        /*0026*/ 	.short	(.L_9 - .L_8)
	.align		4
.L_8:
        /*0028*/ 	.word	index@(triton_poi_fused__native_batch_norm_legit_no_training__prelu_kernel_cat_23)
        /*002c*/ 	.word	0x00000000
.L_9:


//--------------------- .nv.info.triton_poi_fused__native_batch_norm_legit_no_training__prelu_kernel_cat_23 --------------------------
	.section	.nv.info.triton_poi_fused__native_batch_norm_legit_no_training__prelu_kernel_cat_23,"",@"SHT_CUDA_INFO"
	.sectionflags	@""
	.align	4


	//----- nvinfo : EIATTR_CUDA_API_VERSION
	.align		4
        /*0000*/ 	.byte	0x04, 0x37
        /*0002*/ 	.short	(.L_11 - .L_10)
.L_10:
        /*0004*/ 	.word	0x0000007c


	//----- nvinfo : EIATTR_KPARAM_INFO
	.align		4
.L_11:
        /*0008*/ 	.byte	0x04, 0x17
        /*000a*/ 	.short	(.L_13 - .L_12)
.L_12:
        /*000c*/ 	.word	0x00000000
        /*0010*/ 	.short	0x0009
        /*0012*/ 	.short	0x0048
        /*0014*/ 	.byte	0x00, 0xf0, 0x11, 0x00


	//----- nvinfo : EIATTR_KPARAM_INFO
	.align		4
.L_13:
        /*0018*/ 	.byte	0x04, 0x17
        /*001a*/ 	.short	(.L_15 - .L_14)
.L_14:
        /*001c*/ 	.word	0x00000000
        /*0020*/ 	.short	0x0008
        /*0022*/ 	.short	0x0040
        /*0024*/ 	.byte	0x00, 0xf4, 0x21, 0x00


	//----- nvinfo : EIATTR_KPARAM_INFO
	.align		4
.L_15:
        /*0028*/ 	.byte	0x04, 0x17
        /*002a*/ 	.short	(.L_17 - .L_16)
.L_16:
        /*002c*/ 	.word	0x00000000
        /*0030*/ 	.short	0x0007
        /*0032*/ 	.short	0x0038
        /*0034*/ 	.byte	0x00, 0xf4, 0x21, 0x00


	//----- nvinfo : EIATTR_KPARAM_INFO
	.align		4
.L_17:
        /*0038*/ 	.byte	0x04, 0x17
        /*003a*/ 	.short	(.L_19 - .L_18)
.L_18:
        /*003c*/ 	.word	0x00000000
        /*0040*/ 	.short	0x0006
        /*0042*/ 	.short	0x0030
        /*0044*/ 	.byte	0x00, 0xf4, 0x21, 0x00


	//----- nvinfo : EIATTR_KPARAM_INFO
	.align		4
.L_19:
        /*0048*/ 	.byte	0x04, 0x17
        /*004a*/ 	.short	(.L_21 - .L_20)
.L_20:
        /*004c*/ 	.word	0x00000000
        /*0050*/ 	.short	0x0005
        /*0052*/ 	.short	0x0028
        /*0054*/ 	.byte	0x00, 0xf4, 0x21, 0x00


	//----- nvinfo : EIATTR_KPARAM_INFO
	.align		4
.L_21:
        /*0058*/ 	.byte	0x04, 0x17
        /*005a*/ 	.short	(.L_23 - .L_22)
.L_22:
        /*005c*/ 	.word	0x00000000
        /*0060*/ 	.short	0x0004
        /*0062*/ 	.short	0x0020
        /*0064*/ 	.byte	0x00, 0xf4, 0x21, 0x00


	//----- nvinfo : EIATTR_KPARAM_INFO
	.align		4
.L_23:
        /*0068*/ 	.byte	0x04, 0x17
        /*006a*/ 	.short	(.L_25 - .L_24)
.L_24:
        /*006c*/ 	.word	0x00000000
        /*0070*/ 	.short	0x0003
        /*0072*/ 	.short	0x0018
        /*0074*/ 	.byte	0x00, 0xf4, 0x21, 0x00


	//----- nvinfo : EIATTR_KPARAM_INFO
	.align		4
.L_25:
        /*0078*/ 	.byte	0x04, 0x17
        /*007a*/ 	.short	(.L_27 - .L_26)
.L_26:
        /*007c*/ 	.word	0x00000000
        /*0080*/ 	.short	0x0002
        /*0082*/ 	.short	0x0010
        /*0084*/ 	.byte	0x00, 0xf4, 0x21, 0x00


	//----- nvinfo : EIATTR_KPARAM_INFO
	.align		4
.L_27:
        /*0088*/ 	.byte	0x04, 0x17
        /*008a*/ 	.short	(.L_29 - .L_28)
.L_28:
        /*008c*/ 	.word	0x00000000
        /*0090*/ 	.short	0x0001
        /*0092*/ 	.short	0x0008
        /*0094*/ 	.byte	0x00, 0xf4, 0x21, 0x00


	//----- nvinfo : EIATTR_KPARAM_INFO
	.align		4
.L_29:
        /*0098*/ 	.byte	0x04, 0x17
        /*009a*/ 	.short	(.L_31 - .L_30)
.L_30:
        /*009c*/ 	.word	0x00000000
        /*00a0*/ 	.short	0x0000
        /*00a2*/ 	.short	0x0000
        /*00a4*/ 	.byte	0x00, 0xf4, 0x21, 0x00


	//----- nvinfo : EIATTR_SPARSE_MMA_MASK
	.align		4
.L_31:
        /*00a8*/ 	.byte	0x03, 0x50
        /*00aa*/ 	.short	0x0000


	//----- nvinfo : EIATTR_MAXREG_COUNT
	.align		4
        /*00ac*/ 	.byte	0x03, 0x1b
        /*00ae*/ 	.short	0x00ff


	//----- nvinfo : EIATTR_EXIT_INSTR_OFFSETS
	.align		4
        /*00b0*/ 	.byte	0x04, 0x1c
        /*00b2*/ 	.short	(.L_33 - .L_32)


	//   ....[0]....
.L_32:
        /*00b4*/ 	.word	0x00000730


	//----- nvinfo : EIATTR_REQNTID
	.align		4
.L_33:
        /*00b8*/ 	.byte	0x04, 0x10
        /*00ba*/ 	.short	(.L_35 - .L_34)
.L_34:
        /*00bc*/ 	.word	0x00000080
        /*00c0*/ 	.word	0x00000001
        /*00c4*/ 	.word	0x00000001


	//----- nvinfo : EIATTR_CBANK_PARAM_SIZE
	.align		4
.L_35:
        /*00c8*/ 	.byte	0x03, 0x19
        /*00ca*/ 	.short	0x004c


	//----- nvinfo : EIATTR_PARAM_CBANK
	.align		4
        /*00cc*/ 	.byte	0x04, 0x0a
        /*00ce*/ 	.short	(.L_37 - .L_36)
	.align		4
.L_36:
        /*00d0*/ 	.word	index@(.nv.constant0.triton_poi_fused__native_batch_norm_legit_no_training__prelu_kernel_cat_23)
        /*00d4*/ 	.short	0x0210
        /*00d6*/ 	.short	0x004c


	//----- nvinfo : EIATTR_SW_WAR
	.align		4
.L_37:
        /*00d8*/ 	.byte	0x04, 0x36
        /*00da*/ 	.short	(.L_39 - .L_38)
.L_38:
        /*00dc*/ 	.word	0x00000008
.L_39:


//--------------------- .nv.callgraph             --------------------------
	.section	.nv.callgraph,"",@"SHT_CUDA_CALLGRAPH"
	.align	4
	.sectionentsize	8
	.align		4
        /*0000*/ 	.word	0x00000000
	.align		4
        /*0004*/ 	.word	0xffffffff
	.align		4
        /*0008*/ 	.word	0x00000000
	.align		4
        /*000c*/ 	.word	0xfffffffe
	.align		4
        /*0010*/ 	.word	0x00000000
	.align		4
        /*0014*/ 	.word	0xfffffffd
	.align		4
        /*0018*/ 	.word	0x00000000
	.align		4
        /*001c*/ 	.word	0xfffffffc


//--------------------- .nv.constant4             --------------------------
	.section	.nv.constant4,"a",@progbits
	.align	8
	.align		8
.nv.constant4:
        /*0000*/ 	.dword	_$_str
	.align		8
        /*0008*/ 	.dword	_$_str_$_2


//--------------------- .text.triton_poi_fused__native_batch_norm_legit_no_training__prelu_kernel_cat_23 --------------------------
	.section	.text.triton_poi_fused__native_batch_norm_legit_no_training__prelu_kernel_cat_23,"ax",@progbits
	.align	128
        .global         triton_poi_fused__native_batch_norm_legit_no_training__prelu_kernel_cat_23
        .type           triton_poi_fused__native_batch_norm_legit_no_training__prelu_kernel_cat_23,@function
        .size           triton_poi_fused__native_batch_norm_legit_no_training__prelu_kernel_cat_23,(.L_x_1 - triton_poi_fused__native_batch_norm_legit_no_training__prelu_kernel_cat_23)
        .other          triton_poi_fused__native_batch_norm_legit_no_training__prelu_kernel_cat_23,@"STO_CUDA_ENTRY STV_DEFAULT"
triton_poi_fused__native_batch_norm_legit_no_training__prelu_kernel_cat_23:
.text.triton_poi_fused__native_batch_norm_legit_no_training__prelu_kernel_cat_23:
[----:B------:R-:W-:Y:S01]  /*0000*/  LDC R1, c[0x0][0x28] ;  /* 0x00000a00ff017b82 */ /* 0x000fe20000000800 */
[----:B------:R-:W1:Y:S07]  /*0010*/  S2R R0, SR_TID.X ;  /* 0x0000000000007919 */ /* 0x000e6e0000002100 */
[----:B------:R-:W2:Y:S01]  /*0020*/  LDC.64 R4, c[0x0][0x230] ;  /* 0x00008c00ff047b82 */ /* 0x000ea20000000a00 */
[----:B------:R-:W-:Y:S01]  /*0030*/  ULDC.64 UR4, c[0x0][0x208] ;  /* 0x0000820000047ab9 */ /* 0x000fe20000000a00 */
[----:B------:R-:W3:Y:S06]  /*0040*/  S2R R3, SR_CTAID.X ;  /* 0x0000000000037919 */ /* 0x000eec0000002500 */
[----:B------:R-:W4:Y:S08]  /*0050*/  LDC.64 R10, c[0x0][0x218] ;  /* 0x00008600ff0a7b82 */ /* 0x000f300000000a00 */
[----:B------:R-:W5:Y:S01]  /*0060*/  LDC.64 R22, c[0x0][0x220] ;  /* 0x00008800ff167b82 */ /* 0x000f620000000a00 */
[----:B------:R-:W-:-:S02]  /*0070*/  CS2R R12, SRZ ;  /* 0x00000000000c7805 */ /* 0x000fc4000001ff00 */
[----:B------:R-:W-:Y:S02]  /*0080*/  CS2R R14, SRZ ;  /* 0x00000000000e7805 */ /* 0x000fe4000001ff00 */
[----:B------:R-:W-:Y:S02]  /*0090*/  CS2R R16, SRZ ;  /* 0x0000000000107805 */ /* 0x000fe4000001ff00 */
[----:B------:R-:W-:Y:S01]  /*00a0*/  CS2R R18, SRZ ;  /* 0x0000000000127805 */ /* 0x000fe2000001ff00 */
[----:B------:R-:W4:Y:S01]  /*00b0*/  LDC.64 R8, c[0x0][0x228] ;  /* 0x00008a00ff087b82 */ /* 0x000f220000000a00 */
[----:B-1----:R-:W-:-:S07]  /*00c0*/  SHF.L.U32 R0, R0, 0x2, RZ ;  /* 0x0000000200007819 */ /* 0x002fce00000006ff */
[----:B------:R-:W1:Y:S01]  /*00d0*/  LDC.64 R20, c[0x0][0x238] ;  /* 0x00008e00ff147b82 */ /* 0x000e620000000a00 */
[----:B------:R-:W-:-:S04]  /*00e0*/  LOP3.LUT R0, R0, 0x1fc, RZ, 0xc0, !PT ;  /* 0x000001fc00007812 */ /* 0x000fc800078ec0ff */
[----:B---3--:R-:W-:-:S04]  /*00f0*/  LEA R0, R3, R0, 0x9 ;  /* 0x0000000003007211 */ /* 0x008fc800078e48ff */
[----:B------:R-:W-:-:S04]  /*0100*/  SHF.R.S32.HI R3, RZ, 0x1f, R0 ;  /* 0x0000001fff037819 */ /* 0x000fc80000011400 */
[----:B------:R-:W-:-:S04]  /*0110*/  LEA.HI R3, R3, R0, RZ, 0x8 ;  /* 0x0000000003037211 */ /* 0x000fc800078f40ff */
[----:B------:R-:W-:-:S04]  /*0120*/  LOP3.LUT R7, R3, 0xffffff00, RZ, 0xc0, !PT ;  /* 0xffffff0003077812 */ /* 0x000fc800078ec0ff */
[----:B------:R-:W-:-:S05]  /*0130*/  IADD3 R2, R0, -R7, RZ ;  /* 0x8000000700027210 */ /* 0x000fca0007ffe0ff */
[----:B--2---:R-:W-:-:S06]  /*0140*/  IMAD.WIDE R4, R2, 0x4, R4 ;  /* 0x0000000402047825 */ /* 0x004fcc00078e0204 */
[----:B------:R-:W2:Y:S01]  /*0150*/  LDG.E.EL.128 R4, desc[UR4][R4.64] ;  /* 0x0000000404047981 */ /* 0x000ea2000c2e1d00 */
[----:B------:R-:W-:Y:S02]  /*0160*/  SHF.R.S32.HI R3, RZ, 0x8, R3 ;  /* 0x00000008ff037819 */ /* 0x000fe40000011403 */
[C---:B------:R-:W-:Y:S02]  /*0170*/  ISETP.GE.AND P4, PT, R2.reuse, 0x80, PT ;  /* 0x000000800200780c */ /* 0x040fe40003f86270 */
[----:B------:R-:W-:Y:S02]  /*0180*/  ISETP.GT.AND P3, PT, R2, 0x7f, PT ;  /* 0x0000007f0200780c */ /* 0x000fe40003f64270 */
[----:B------:R-:W-:-:S05]  /*0190*/  LEA R3, R3, R2, 0x7 ;  /* 0x0000000203037211 */ /* 0x000fca00078e38ff */
[----:B----4-:R-:W-:-:S04]  /*01a0*/  IMAD.WIDE R10, R3, 0x4, R10 ;  /* 0x00000004030a7825 */ /* 0x010fc800078e020a */
[----:B-----5:R-:W-:Y:S01]  /*01b0*/  IMAD.WIDE R22, R3, 0x4, R22 ;  /* 0x0000000403167825 */ /* 0x020fe200078e0216 */
[----:B------:R-:W3:Y:S04]  /*01c0*/  @!P4 LDG.E.EL.128 R12, desc[UR4][R10.64] ;  /* 0x000000040a0cc981 */ /* 0x000ee8000c2e1d00 */
[----:B------:R4:W5:Y:S01]  /*01d0*/  @P3 LDG.E.EL.128 R16, desc[UR4][R22.64+-0x200] ;  /* 0xfffe000416103981 */ /* 0x000962000c2e1d00 */
[----:B------:R-:W-:Y:S01]  /*01e0*/  HFMA2.MMA R3, -RZ, RZ, 1.625, 0 ;  /* 0x3e800000ff037435 */ /* 0x000fe200000001ff */
[----:B0-----:R-:W-:-:S06]  /*01f0*/  IMAD.WIDE R8, R2, 0x4, R8 ;  /* 0x0000000402087825 */ /* 0x001fcc00078e0208 */
[----:B------:R-:W5:Y:S01]  /*0200*/  LDG.E.EL.128 R8, desc[UR4][R8.64] ;  /* 0x0000000408087981 */ /* 0x000f62000c2e1d00 */
[----:B----4-:R-:W0:Y:S02]  /*0210*/  LDC.64 R22, c[0x0][0x240] ;  /* 0x00009000ff167b82 */ /* 0x010e240000000a00 */
[----:B0-----:R-:W-:-:S04]  /*0220*/  IMAD.WIDE R22, R2, 0x4, R22 ;  /* 0x0000000402167825 */ /* 0x001fc800078e0216 */
[----:B--2---:R-:W-:Y:S01]  /*0230*/  FADD R5, R5, 0.0010000000474974513054 ;  /* 0x3a83126f05057421 */ /* 0x004fe20000000000 */
[----:B------:R-:W-:Y:S01]  /*0240*/  FADD R4, R4, 0.0010000000474974513054 ;  /* 0x3a83126f04047421 */ /* 0x000fe20000000000 */
[----:B------:R-:W-:Y:S02]  /*0250*/  FADD R7, R7, 0.0010000000474974513054 ;  /* 0x3a83126f07077421 */ /* 0x000fe40000000000 */
[----:B------:R-:W0:Y:S08]  /*0260*/  MUFU.SQRT R24, R5 ;  /* 0x0000000500187308 */ /* 0x000e300000002000 */
[----:B------:R2:W4:Y:S01]  /*0270*/  MUFU.SQRT R28, R4 ;  /* 0x00000004001c7308 */ /* 0x0005220000002000 */
[----:B---3--:R-:W-:-:S02]  /*0280*/  SEL R12, R12, RZ, !P4 ;  /* 0x000000ff0c0c7207 */ /* 0x008fc40006000000 */
[----:B0-----:R-:W-:-:S05]  /*0290*/  FSETP.GT.AND P2, PT, R24, 8.50705917302346158658e+37, PT ;  /* 0x7e8000001800780b */ /* 0x001fca0003f44000 */
[----:B------:R-:W0:Y:S01]  /*02a0*/  MUFU.SQRT R7, R7 ;  /* 0x0000000700077308 */ /* 0x000e220000002000 */
[----:B------:R-:W-:Y:S01]  /*02b0*/  FSETP.GEU.AND P1, PT, R24, 1.175494350822287508e-38, PT ;  /* 0x008000001800780b */ /* 0x000fe20003f2e000 */
[----:B--2---:R-:W2:Y:S01]  /*02c0*/  LDC.64 R4, c[0x0][0x248] ;  /* 0x00009200ff047b82 */ /* 0x004ea20000000a00 */
[----:B------:R-:W-:Y:S02]  /*02d0*/  SEL R13, R13, RZ, !P4 ;  /* 0x000000ff0d0d7207 */ /* 0x000fe40006000000 */
[----:B-----5:R-:W-:Y:S02]  /*02e0*/  @P4 SEL R12, R16, RZ, P3 ;  /* 0x000000ff100c4207 */ /* 0x020fe40001800000 */
[C---:B----4-:R-:W-:Y:S02]  /*02f0*/  FSETP.GT.AND P6, PT, R28.reuse, 8.50705917302346158658e+37, PT ;  /* 0x7e8000001c00780b */ /* 0x050fe40003fc4000 */
[----:B------:R-:W-:Y:S02]  /*0300*/  FSETP.GEU.AND P5, PT, R28, 1.175494350822287508e-38, PT ;  /* 0x008000001c00780b */ /* 0x000fe40003fae000 */
[----:B------:R-:W-:Y:S01]  /*0310*/  FSEL R25, R3, 1, P6 ;  /* 0x3f80000003197808 */ /* 0x000fe20003000000 */
[----:B------:R-:W-:Y:S01]  /*0320*/  @P2 FMUL R24, R24, 0.25 ;  /* 0x3e80000018182820 */ /* 0x000fe20000400000 */
[----:B------:R-:W-:-:S02]  /*0330*/  @P4 SEL R13, R17, RZ, P3 ;  /* 0x000000ff110d4207 */ /* 0x000fc40001800000 */
[----:B0-----:R-:W-:Y:S01]  /*0340*/  FSETP.GT.AND P0, PT, R7, 8.50705917302346158658e+37, PT ;  /* 0x7e8000000700780b */ /* 0x001fe20003f04000 */
[----:B------:R-:W-:Y:S01]  /*0350*/  @!P1 FMUL R24, R24, 16777216 ;  /* 0x4b80000018189820 */ /* 0x000fe20000400000 */
[----:B------:R-:W-:-:S03]  /*0360*/  SEL R14, R14, RZ, !P4 ;  /* 0x000000ff0e0e7207 */ /* 0x000fc60006000000 */
[----:B------:R-:W-:Y:S01]  /*0370*/  @P6 FMUL R28, R28, 0.25 ;  /* 0x3e8000001c1c6820 */ /* 0x000fe20000400000 */
[----:B------:R-:W-:Y:S01]  /*0380*/  FSETP.GEU.AND P6, PT, R7, 1.175494350822287508e-38, PT ;  /* 0x008000000700780b */ /* 0x000fe20003fce000 */
[----:B------:R-:W0:Y:S01]  /*0390*/  MUFU.RCP R24, R24 ;  /* 0x0000001800187308 */ /* 0x000e220000001000 */
[----:B-1----:R-:W-:-:S04]  /*03a0*/  IMAD.WIDE R16, R2, 0x4, R20 ;  /* 0x0000000402107825 */ /* 0x002fc800078e0214 */
[----:B------:R-:W-:Y:S01]  /*03b0*/  @!P5 FMUL R28, R28, 16777216 ;  /* 0x4b8000001c1cd820 */ /* 0x000fe20000400000 */
[----:B------:R-:W-:Y:S01]  /*03c0*/  FSEL R29, R3, 1, P2 ;  /* 0x3f800000031d7808 */ /* 0x000fe20001000000 */
[----:B------:R-:W3:Y:S01]  /*03d0*/  LDG.E.EL.128 R20, desc[UR4][R22.64] ;  /* 0x0000000416147981 */ /* 0x000ee2000c2e1d00 */
[----:B------:R-:W-:Y:S01]  /*03e0*/  SEL R15, R15, RZ, !P4 ;  /* 0x000000ff0f0f7207 */ /* 0x000fe20006000000 */
[----:B------:R-:W-:Y:S01]  /*03f0*/  @P0 FMUL R7, R7, 0.25 ;  /* 0x3e80000007070820 */ /* 0x000fe20000400000 */
[----:B------:R-:W-:Y:S01]  /*0400*/  @P4 SEL R14, R18, RZ, P3 ;  /* 0x000000ff120e4207 */ /* 0x000fe20001800000 */
[----:B------:R-:W1:Y:S01]  /*0410*/  MUFU.RCP R28, R28 ;  /* 0x0000001c001c7308 */ /* 0x000e620000001000 */
[----:B------:R-:W-:Y:S02]  /*0420*/  @P4 SEL R15, R19, RZ, P3 ;  /* 0x000000ff130f4207 */ /* 0x000fe40001800000 */
[----:B------:R-:W3:Y:S01]  /*0430*/  LDG.E.EL.128 R16, desc[UR4][R16.64] ;  /* 0x0000000410107981 */ /* 0x000ee2000c2e1d00 */
[----:B------:R-:W-:Y:S01]  /*0440*/  @!P6 FMUL R7, R7, 16777216 ;  /* 0x4b8000000707e820 */ /* 0x000fe20000400000 */
[----:B------:R-:W-:-:S05]  /*0450*/  @!P1 FMUL R29, R29, 16777216 ;  /* 0x4b8000001d1d9820 */ /* 0x000fca0000400000 */
[----:B------:R-:W4:Y:S01]  /*0460*/  MUFU.RCP R7, R7 ;  /* 0x0000000700077308 */ /* 0x000f220000001000 */
[----:B0-----:R-:W-:Y:S01]  /*0470*/  FMUL R29, R24, R29 ;  /* 0x0000001d181d7220 */ /* 0x001fe20000400000 */
[----:B------:R-:W-:Y:S01]  /*0480*/  FSEL R24, R3, 1, P0 ;  /* 0x3f80000003187808 */ /* 0x000fe20000000000 */
[----:B------:R-:W-:Y:S01]  /*0490*/  @!P5 FMUL R25, R25, 16777216 ;  /* 0x4b8000001919d820 */ /* 0x000fe20000400000 */
[----:B--2---:R-:W-:-:S04]  /*04a0*/  IMAD.WIDE R4, R2, 0x4, R4 ;  /* 0x0000000402047825 */ /* 0x004fc800078e0204 */
[----:B------:R-:W-:Y:S01]  /*04b0*/  @!P6 FMUL R24, R24, 16777216 ;  /* 0x4b8000001818e820 */ /* 0x000fe20000400000 */
[----:B-1----:R-:W-:-:S03]  /*04c0*/  FMUL R28, R28, R25 ;  /* 0x000000191c1c7220 */ /* 0x002fc60000400000 */
[----:B----4-:R-:W-:Y:S02]  /*04d0*/  FMUL R2, R7, R24 ;  /* 0x0000001807027220 */ /* 0x010fe40000400000 */
[----:B------:R0:W2:Y:S01]  /*04e0*/  LDG.E.EL.128 R24, desc[UR4][R4.64] ;  /* 0x0000000404187981 */ /* 0x0000a2000c2e1d00 */
[----:B------:R-:W-:-:S04]  /*04f0*/  FADD R6, R6, 0.0010000000474974513054 ;  /* 0x3a83126f06067421 */ /* 0x000fc80000000000 */
[----:B------:R-:W1:Y:S02]  /*0500*/  MUFU.SQRT R7, R6 ;  /* 0x0000000600077308 */ /* 0x000e640000002000 */
[C---:B-1----:R-:W-:Y:S02]  /*0510*/  FSETP.GT.AND P0, PT, R7.reuse, 8.50705917302346158658e+37, PT ;  /* 0x7e8000000700780b */ /* 0x042fe40003f04000 */
[----:B------:R-:W-:-:S11]  /*0520*/  FSETP.GEU.AND P1, PT, R7, 1.175494350822287508e-38, PT ;  /* 0x008000000700780b */ /* 0x000fd60003f2e000 */
[----:B------:R-:W-:-:S04]  /*0530*/  @P0 FMUL R7, R7, 0.25 ;  /* 0x3e80000007070820 */ /* 0x000fc80000400000 */
[----:B------:R-:W-:-:S06]  /*0540*/  @!P1 FMUL R7, R7, 16777216 ;  /* 0x4b80000007079820 */ /* 0x000fcc0000400000 */
[----:B------:R-:W1:Y:S01]  /*0550*/  MUFU.RCP R7, R7 ;  /* 0x0000000700077308 */ /* 0x000e620000001000 */
[----:B------:R-:W-:Y:S01]  /*0560*/  FSEL R3, R3, 1, P0 ;  /* 0x3f80000003037808 */ /* 0x000fe20000000000 */
[----:B------:R-:W-:-:S04]  /*0570*/  FADD R11, -R11, R15 ;  /* 0x0000000f0b0b7221 */ /* 0x000fc80000000100 */
[----:B------:R-:W-:Y:S01]  /*0580*/  @!P1 FMUL R3, R3, 16777216 ;  /* 0x4b80000003039820 */ /* 0x000fe20000400000 */
[----:B------:R-:W-:Y:S01]  /*0590*/  FMUL R6, R2, R11 ;  /* 0x0000000b02067220 */ /* 0x000fe20000400000 */
[----:B------:R-:W-:Y:S01]  /*05a0*/  FADD R2, -R9, R13 ;  /* 0x0000000d09027221 */ /* 0x000fe20000000100 */
[----:B------:R-:W-:Y:S01]  /*05b0*/  FADD R10, -R10, R14 ;  /* 0x0000000e0a0a7221 */ /* 0x000fe20000000100 */
[----:B0-----:R-:W-:Y:S01]  /*05c0*/  FADD R5, -R8, R12 ;  /* 0x0000000c08057221 */ /* 0x001fe20000000100 */
[----:B-1----:R-:W-:Y:S01]  /*05d0*/  FMUL R3, R7, R3 ;  /* 0x0000000307037220 */ /* 0x002fe20000400000 */
[----:B------:R-:W-:Y:S02]  /*05e0*/  FMUL R8, R29, R2 ;  /* 0x000000021d087220 */ /* 0x000fe40000400000 */
[----:B------:R-:W-:Y:S01]  /*05f0*/  FMUL R9, R28, R5 ;  /* 0x000000051c097220 */ /* 0x000fe20000400000 */
[----:B------:R-:W-:Y:S01]  /*0600*/  FMUL R7, R3, R10 ;  /* 0x0000000a03077220 */ /* 0x000fe20000400000 */
[----:B------:R-:W0:Y:S08]  /*0610*/  LDC.64 R4, c[0x0][0x210] ;  /* 0x00008400ff047b82 */ /* 0x000e300000000a00 */
[----:B------:R-:W1:Y:S01]  /*0620*/  LDC.64 R2, c[0x0][0x250] ;  /* 0x00009400ff027b82 */ /* 0x000e620000000a00 */
[----:B0-----:R-:W-:-:S04]  /*0630*/  IMAD.WIDE R4, R0, 0x4, R4 ;  /* 0x0000000400047825 */ /* 0x001fc800078e0204 */
[----:B-1----:R-:W-:-:S05]  /*0640*/  IMAD.WIDE R2, R0, 0x4, R2 ;  /* 0x0000000400027825 */ /* 0x002fca00078e0202 */
[----:B------:R-:W-:Y:S01]  /*0650*/  STG.E.128 desc[UR4][R2.64], R12 ;  /* 0x0000000c02007986 */ /* 0x000fe2000c101d04 */
[----:B---3--:R-:W-:Y:S01]  /*0660*/  FFMA R19, R19, R6, R23 ;  /* 0x0000000613137223 */ /* 0x008fe20000000017 */
[----:B------:R-:W-:Y:S01]  /*0670*/  FFMA R18, R18, R7, R22 ;  /* 0x0000000712127223 */ /* 0x000fe20000000016 */
[----:B------:R-:W-:Y:S01]  /*0680*/  FFMA R17, R17, R8, R21 ;  /* 0x0000000811117223 */ /* 0x000fe20000000015 */
[----:B------:R-:W-:Y:S02]  /*0690*/  FFMA R16, R16, R9, R20 ;  /* 0x0000000910107223 */ /* 0x000fe40000000014 */
[----:B------:R-:W-:Y:S02]  /*06a0*/  FSETP.GT.AND P0, PT, R19, RZ, PT ;  /* 0x000000ff1300720b */ /* 0x000fe40003f04000 */
[----:B------:R-:W-:Y:S02]  /*06b0*/  FSETP.GT.AND P1, PT, R18, RZ, PT ;  /* 0x000000ff1200720b */ /* 0x000fe40003f24000 */
[----:B------:R-:W-:-:S02]  /*06c0*/  FSETP.GT.AND P2, PT, R17, RZ, PT ;  /* 0x000000ff1100720b */ /* 0x000fc40003f44000 */
[----:B------:R-:W-:-:S07]  /*06d0*/  FSETP.GT.AND P3, PT, R16, RZ, PT ;  /* 0x000000ff1000720b */ /* 0x000fce0003f64000 */
[----:B--2---:R-:W-:Y:S02]  /*06e0*/  @!P0 FMUL R19, R27, R19 ;  /* 0x000000131b138220 */ /* 0x004fe40000400000 */
[----:B------:R-:W-:Y:S02]  /*06f0*/  @!P1 FMUL R18, R26, R18 ;  /* 0x000000121a129220 */ /* 0x000fe40000400000 */
[----:B------:R-:W-:Y:S02]  /*0700*/  @!P2 FMUL R17, R25, R17 ;  /* 0x000000111911a220 */ /* 0x000fe40000400000 */
[----:B------:R-:W-:-:S05]  /*0710*/  @!P3 FMUL R16, R24, R16 ;  /* 0x000000101810b220 */ /* 0x000fca0000400000 */
[----:B------:R-:W-:Y:S01]  /*0720*/  STG.E.128 desc[UR4][R4.64], R16 ;  /* 0x0000001004007986 */ /* 0x000fe2000c101d04 */
[----:B------:R-:W-:Y:S05]  /*0730*/  EXIT ;  /* 0x000000000000794d */ /* 0x000fea0003800000 */
.L_x_0:
[----:B------:R-:W-:-:S00]  /*0740*/  BRA `(.L_x_0) ;  /* 0xfffffffc00fc7947 */ /* 0x000fc0000383ffff */
[----:B------:R-:W-:-:S00]  /*0750*/  NOP ;  /* 0x0000000000007918 */ /* 0x000fc00000000000 */
        /* <DEDUP_REMOVED lines=10> */
.L_x_1:


//--------------------- .nv.global.init           --------------------------
	.section	.nv.global.init,"aw",@progbits
.nv.global.init:
	.type		_$_str,@object
	.size		_$_str,(_$_str_$_2 - _$_str)
_$_str:
        /*0000*/ 	.byte	0x5f, 0x5f, 0x43, 0x55, 0x44, 0x41, 0x5f, 0x46, 0x54, 0x5a, 0x00
	.type		_$_str_$_2,@object
	.size		_$_str_$_2,(.L_1 - _$_str_$_2)
_$_str_$_2:
        /*000b*/ 	.byte	0x5f, 0x5f, 0x43, 0x55, 0x44, 0x41, 0x5f, 0x50, 0x52, 0x45, 0x43, 0x5f, 0x53, 0x51, 0x52, 0x54
        /*001b*/ 	.byte	0x00
.L_1:


//--------------------- .nv.constant0.triton_poi_fused__native_batch_norm_legit_no_training__prelu_kernel_cat_23 --------------------------
	.section	.nv.constant0.triton_poi_fused__native_batch_norm_legit_no_training__prelu_kernel_cat_23,"a",@progbits
	.sectionflags	@""
	.align	4
.nv.constant0.triton_poi_fused__native_batch_norm_legit_no_training__prelu_kernel_cat_23:
	.zero		604
